//
// Generated by NVIDIA NVVM Compiler
//
// Compiler Build ID: CL-36424714
// Cuda compilation tools, release 13.0, V13.0.88
// Based on NVVM 20.0.0
//

.version 9.0
.target sm_100
.address_size 64

	// .globl	_ZN11chainer_trt6plugin12slice_kernelIfEEvPKT_PS2_Piii

.visible .entry _ZN11chainer_trt6plugin12slice_kernelIfEEvPKT_PS2_Piii(
	.param .u64 .ptr .align 1 _ZN11chainer_trt6plugin12slice_kernelIfEEvPKT_PS2_Piii_param_0,
	.param .u64 .ptr .align 1 _ZN11chainer_trt6plugin12slice_kernelIfEEvPKT_PS2_Piii_param_1,
	.param .u64 .ptr .align 1 _ZN11chainer_trt6plugin12slice_kernelIfEEvPKT_PS2_Piii_param_2,
	.param .u32 _ZN11chainer_trt6plugin12slice_kernelIfEEvPKT_PS2_Piii_param_3,
	.param .u32 _ZN11chainer_trt6plugin12slice_kernelIfEEvPKT_PS2_Piii_param_4
)
{
	.reg .pred 	%p<2>;
	.reg .b32 	%r<11>;
	.reg .b32 	%f<2>;
	.reg .b64 	%rd<13>;

	ld.param.u64 	%rd1, [_ZN11chainer_trt6plugin12slice_kernelIfEEvPKT_PS2_Piii_param_0];
	ld.param.u64 	%rd2, [_ZN11chainer_trt6plugin12slice_kernelIfEEvPKT_PS2_Piii_param_1];
	ld.param.u64 	%rd3, [_ZN11chainer_trt6plugin12slice_kernelIfEEvPKT_PS2_Piii_param_2];
	ld.param.u32 	%r2, [_ZN11chainer_trt6plugin12slice_kernelIfEEvPKT_PS2_Piii_param_3];
	ld.param.u32 	%r3, [_ZN11chainer_trt6plugin12slice_kernelIfEEvPKT_PS2_Piii_param_4];
	mov.u32 	%r4, %ctaid.x;
	mov.u32 	%r5, %ntid.x;
	mov.u32 	%r6, %tid.x;
	mad.lo.s32 	%r1, %r4, %r5, %r6;
	setp.le.s32 	%p1, %r3, %r1;
	@%p1 bra 	$L__BB0_2;
	cvta.to.global.u64 	%rd4, %rd3;
	cvta.to.global.u64 	%rd5, %rd1;
	cvta.to.global.u64 	%rd6, %rd2;
	mul.wide.s32 	%rd7, %r1, 4;
	add.s64 	%rd8, %rd4, %rd7;
	ld.global.u32 	%r7, [%rd8];
	mov.u32 	%r8, %ctaid.y;
	mad.lo.s32 	%r9, %r2, %r8, %r7;
	mul.wide.u32 	%rd9, %r9, 4;
	add.s64 	%rd10, %rd5, %rd9;
	ld.global.f32 	%f1, [%rd10];
	mad.lo.s32 	%r10, %r3, %r8, %r1;
	mul.wide.u32 	%rd11, %r10, 4;
	add.s64 	%rd12, %rd6, %rd11;
	st.global.f32 	[%rd12], %f1;
$L__BB0_2:
	ret;

}
	// .globl	_ZN11chainer_trt6plugin12slice_kernelI6__halfEEvPKT_PS3_Piii
.visible .entry _ZN11chainer_trt6plugin12slice_kernelI6__halfEEvPKT_PS3_Piii(
	.param .u64 .ptr .align 1 _ZN11chainer_trt6plugin12slice_kernelI6__halfEEvPKT_PS3_Piii_param_0,
	.param .u64 .ptr .align 1 _ZN11chainer_trt6plugin12slice_kernelI6__halfEEvPKT_PS3_Piii_param_1,
	.param .u64 .ptr .align 1 _ZN11chainer_trt6plugin12slice_kernelI6__halfEEvPKT_PS3_Piii_param_2,
	.param .u32 _ZN11chainer_trt6plugin12slice_kernelI6__halfEEvPKT_PS3_Piii_param_3,
	.param .u32 _ZN11chainer_trt6plugin12slice_kernelI6__halfEEvPKT_PS3_Piii_param_4
)
{
	.reg .pred 	%p<2>;
	.reg .b16 	%rs<2>;
	.reg .b32 	%r<11>;
	.reg .b64 	%rd<13>;

	ld.param.u64 	%rd1, [_ZN11chainer_trt6plugin12slice_kernelI6__halfEEvPKT_PS3_Piii_param_0];
	ld.param.u64 	%rd2, [_ZN11chainer_trt6plugin12slice_kernelI6__halfEEvPKT_PS3_Piii_param_1];
	ld.param.u64 	%rd3, [_ZN11chainer_trt6plugin12slice_kernelI6__halfEEvPKT_PS3_Piii_param_2];
	ld.param.u32 	%r2, [_ZN11chainer_trt6plugin12slice_kernelI6__halfEEvPKT_PS3_Piii_param_3];
	ld.param.u32 	%r3, [_ZN11chainer_trt6plugin12slice_kernelI6__halfEEvPKT_PS3_Piii_param_4];
	mov.u32 	%r4, %ctaid.x;
	mov.u32 	%r5, %ntid.x;
	mov.u32 	%r6, %tid.x;
	mad.lo.s32 	%r1, %r4, %r5, %r6;
	setp.le.s32 	%p1, %r3, %r1;
	@%p1 bra 	$L__BB1_2;
	cvta.to.global.u64 	%rd4, %rd3;
	cvta.to.global.u64 	%rd5, %rd1;
	cvta.to.global.u64 	%rd6, %rd2;
	mul.wide.s32 	%rd7, %r1, 4;
	add.s64 	%rd8, %rd4, %rd7;
	ld.global.u32 	%r7, [%rd8];
	mov.u32 	%r8, %ctaid.y;
	mad.lo.s32 	%r9, %r3, %r8, %r1;
	mul.wide.u32 	%rd9, %r9, 2;
	add.s64 	%rd10, %rd6, %rd9;
	mad.lo.s32 	%r10, %r2, %r8, %r7;
	mul.wide.u32 	%rd11, %r10, 2;
	add.s64 	%rd12, %rd5, %rd11;
	ld.global.u16 	%rs1, [%rd12];
	st.global.u16 	[%rd10], %rs1;
$L__BB1_2:
	ret;

}


// ===== COMPILED SASS (sm_100) =====

	.target	sm_100

	.elftype	@"ET_EXEC"


//--------------------- .note.nv.tkinfo           --------------------------
	.section	.note.nv.tkinfo,"",@"SHT_NOTE"
	.sectionflags	@"SHF_NOTE_NV_TKINFO"
	.tkinfo
        /*0018*/ 	.word	0x00000002
        /*0030*/ 	.string	""
        /*0030*/ 	.string	"ptxas"
        /*0030*/ 	.string	"Cuda compilation tools, release 13.0, V13.0.88"
        /*0030*/ 	.string	"Build cuda_13.0.r13.0/compiler.36424714_0"
        /*0030*/ 	.string	"-arch sm_100 -m 64 "



//--------------------- .note.nv.cuinfo           --------------------------
	.section	.note.nv.cuinfo,"",@"SHT_NOTE"
	.sectionflags	@"SHF_NOTE_NV_CUINFO"
        /*0018*/ 	.short	0x0002
        /*001a*/ 	.short	0x0064
        /*001c*/ 	.short	0x0082
	.zero		2


//--------------------- .nv.info                  --------------------------
	.section	.nv.info,"",@"SHT_CUDA_INFO"
	.align	4


	//----- nvinfo : EIATTR_REGCOUNT
	.align		4
        /*0000*/ 	.byte	0x04, 0x2f
        /*0002*/ 	.short	(.L_1 - .L_0)
	.align		4
.L_0:
        /*0004*/ 	.word	index@(_ZN11chainer_trt6plugin12slice_kernelIfEEvPKT_PS2_Piii)
        /*0008*/ 	.word	0x0000000c


	//----- nvinfo : EIATTR_FRAME_SIZE
	.align		4
.L_1:
        /*000c*/ 	.byte	0x04, 0x11
        /*000e*/ 	.short	(.L_3 - .L_2)
	.align		4
.L_2:
        /*0010*/ 	.word	index@(_ZN11chainer_trt6plugin12slice_kernelIfEEvPKT_PS2_Piii)
        /*0014*/ 	.word	0x00000000


	//----- nvinfo : EIATTR_REGCOUNT
	.align		4
.L_3:
        /*0018*/ 	.byte	0x04, 0x2f
        /*001a*/ 	.short	(.L_5 - .L_4)
	.align		4
.L_4:
        /*001c*/ 	.word	index@(_ZN11chainer_trt6plugin12slice_kernelI6__halfEEvPKT_PS3_Piii)
        /*0020*/ 	.word	0x0000000c


	//----- nvinfo : EIATTR_FRAME_SIZE
	.align		4
.L_5:
        /*0024*/ 	.byte	0x04, 0x11
        /*0026*/ 	.short	(.L_7 - .L_6)
	.align		4
.L_6:
        /*0028*/ 	.word	index@(_ZN11chainer_trt6plugin12slice_kernelI6__halfEEvPKT_PS3_Piii)
        /*002c*/ 	.word	0x00000000


	//----- nvinfo : EIATTR_MIN_STACK_SIZE
	.align		4
.L_7:
        /*0030*/ 	.byte	0x04, 0x12
        /*0032*/ 	.short	(.L_9 - .L_8)
	.align		4
.L_8:
        /*0034*/ 	.word	index@(_ZN11chainer_trt6plugin12slice_kernelI6__halfEEvPKT_PS3_Piii)
        /*0038*/ 	.word	0x00000000


	//----- nvinfo : EIATTR_MIN_STACK_SIZE
	.align		4
.L_9:
        /*003c*/ 	.byte	0x04, 0x12
        /*003e*/ 	.short	(.L_11 - .L_10)
	.align		4
.L_10:
        /*0040*/ 	.word	index@(_ZN11chainer_trt6plugin12slice_kernelIfEEvPKT_PS2_Piii)
        /*0044*/ 	.word	0x00000000
.L_11:


//--------------------- .nv.compat                --------------------------
	.section	.nv.compat,"",@"SHT_CUDA_COMPAT_INFO"
	.align	4
        /*0000*/ 	.byte	0x02, 0x09, 0x00, 0x00, 0x02, 0x02, 0x01, 0x00, 0x02, 0x05, 0x05, 0x00, 0x03, 0x07, 0x01, 0x01
        /*0010*/ 	.byte	0x02, 0x03, 0x00, 0x00, 0x02, 0x06, 0x01, 0x00, 0x04, 0x0b, 0x08, 0x00, 0x09, 0x00, 0x00, 0x00
        /*0020*/ 	.byte	0x00, 0x00, 0x00, 0x00


//--------------------- .nv.info._ZN11chainer_trt6plugin12slice_kernelI6__halfEEvPKT_PS3_Piii --------------------------
	.section	.nv.info._ZN11chainer_trt6plugin12slice_kernelI6__halfEEvPKT_PS3_Piii,"",@"SHT_CUDA_INFO"
	.sectionflags	@""
	.align	4


	//----- nvinfo : EIATTR_CUDA_API_VERSION
	.align		4
        /*0000*/ 	.byte	0x04, 0x37
        /*0002*/ 	.short	(.L_13 - .L_12)
.L_12:
        /*0004*/ 	.word	0x00000082


	//----- nvinfo : EIATTR_KPARAM_INFO
	.align		4
.L_13:
        /*0008*/ 	.byte	0x04, 0x17
        /*000a*/ 	.short	(.L_15 - .L_14)
.L_14:
        /*000c*/ 	.word	0x00000000
        /*0010*/ 	.short	0x0004
        /*0012*/ 	.short	0x001c
        /*0014*/ 	.byte	0x00, 0xf0, 0x11, 0x00


	//----- nvinfo : EIATTR_KPARAM_INFO
	.align		4
.L_15:
        /*0018*/ 	.byte	0x04, 0x17
        /*001a*/ 	.short	(.L_17 - .L_16)
.L_16:
        /*001c*/ 	.word	0x00000000
        /*0020*/ 	.short	0x0003
        /*0022*/ 	.short	0x0018
        /*0024*/ 	.byte	0x00, 0xf0, 0x11, 0x00


	//----- nvinfo : EIATTR_KPARAM_INFO
	.align		4
.L_17:
        /*0028*/ 	.byte	0x04, 0x17
        /*002a*/ 	.short	(.L_19 - .L_18)
.L_18:
        /*002c*/ 	.word	0x00000000
        /*0030*/ 	.short	0x0002
        /*0032*/ 	.short	0x0010
        /*0034*/ 	.byte	0x00, 0xf5, 0x21, 0x00


	//----- nvinfo : EIATTR_KPARAM_INFO
	.align		4
.L_19:
        /*0038*/ 	.byte	0x04, 0x17
        /*003a*/ 	.short	(.L_21 - .L_20)
.L_20:
        /*003c*/ 	.word	0x00000000
        /*0040*/ 	.short	0x0001
        /*0042*/ 	.short	0x0008
        /*0044*/ 	.byte	0x00, 0xf5, 0x21, 0x00


	//----- nvinfo : EIATTR_KPARAM_INFO
	.align		4
.L_21:
        /*0048*/ 	.byte	0x04, 0x17
        /*004a*/ 	.short	(.L_23 - .L_22)
.L_22:
        /*004c*/ 	.word	0x00000000
        /*0050*/ 	.short	0x0000
        /*0052*/ 	.short	0x0000
        /*0054*/ 	.byte	0x00, 0xf5, 0x21, 0x00


	//----- nvinfo : EIATTR_SPARSE_MMA_MASK
	.align		4
.L_23:
        /*0058*/ 	.byte	0x03, 0x50
        /*005a*/ 	.short	0x0000


	//----- nvinfo : EIATTR_MAXREG_COUNT
	.align		4
        /*005c*/ 	.byte	0x03, 0x1b
        /*005e*/ 	.short	0x00ff


	//----- nvinfo : EIATTR_MERCURY_ISA_VERSION
	.align		4
        /*0060*/ 	.byte	0x03, 0x5f
        /*0062*/ 	.short	0x0101


	//----- nvinfo : EIATTR_VRC_CTA_INIT_COUNT
	.align		4
        /*0064*/ 	.byte	0x02, 0x4a
	.zero		1
	.zero		1


	//----- nvinfo : EIATTR_EXIT_INSTR_OFFSETS
	.align		4
        /*0068*/ 	.byte	0x04, 0x1c
        /*006a*/ 	.short	(.L_25 - .L_24)


	//   ....[0]....
.L_24:
        /*006c*/ 	.word	0x00000070


	//   ....[1]....
        /*0070*/ 	.word	0x00000160


	//----- nvinfo : EIATTR_CBANK_PARAM_SIZE
	.align		4
.L_25:
        /*0074*/ 	.byte	0x03, 0x19
        /*0076*/ 	.short	0x0020


	//----- nvinfo : EIATTR_PARAM_CBANK
	.align		4
        /*0078*/ 	.byte	0x04, 0x0a
        /*007a*/ 	.short	(.L_27 - .L_26)
	.align		4
.L_26:
        /*007c*/ 	.word	index@(.nv.constant0._ZN11chainer_trt6plugin12slice_kernelI6__halfEEvPKT_PS3_Piii)
        /*0080*/ 	.short	0x0380
        /*0082*/ 	.short	0x0020


	//----- nvinfo : EIATTR_SW_WAR
	.align		4
.L_27:
        /*0084*/ 	.byte	0x04, 0x36
        /*0086*/ 	.short	(.L_29 - .L_28)
.L_28:
        /*0088*/ 	.word	0x00000008
.L_29:


//--------------------- .nv.info._ZN11chainer_trt6plugin12slice_kernelIfEEvPKT_PS2_Piii --------------------------
	.section	.nv.info._ZN11chainer_trt6plugin12slice_kernelIfEEvPKT_PS2_Piii,"",@"SHT_CUDA_INFO"
	.sectionflags	@""
	.align	4


	//----- nvinfo : EIATTR_CUDA_API_VERSION
	.align		4
        /*0000*/ 	.byte	0x04, 0x37
        /*0002*/ 	.short	(.L_31 - .L_30)
.L_30:
        /*0004*/ 	.word	0x00000082


	//----- nvinfo : EIATTR_KPARAM_INFO
	.align		4
.L_31:
        /*0008*/ 	.byte	0x04, 0x17
        /*000a*/ 	.short	(.L_33 - .L_32)
.L_32:
        /*000c*/ 	.word	0x00000000
        /*0010*/ 	.short	0x0004
        /*0012*/ 	.short	0x001c
        /*0014*/ 	.byte	0x00, 0xf0, 0x11, 0x00


	//----- nvinfo : EIATTR_KPARAM_INFO
	.align		4
.L_33:
        /*0018*/ 	.byte	0x04, 0x17
        /*001a*/ 	.short	(.L_35 - .L_34)
.L_34:
        /*001c*/ 	.word	0x00000000
        /*0020*/ 	.short	0x0003
        /*0022*/ 	.short	0x0018
        /*0024*/ 	.byte	0x00, 0xf0, 0x11, 0x00


	//----- nvinfo : EIATTR_KPARAM_INFO
	.align		4
.L_35:
        /*0028*/ 	.byte	0x04, 0x17
        /*002a*/ 	.short	(.L_37 - .L_36)
.L_36:
        /*002c*/ 	.word	0x00000000
        /*0030*/ 	.short	0x0002
        /*0032*/ 	.short	0x0010
        /*0034*/ 	.byte	0x00, 0xf5, 0x21, 0x00


	//----- nvinfo : EIATTR_KPARAM_INFO
	.align		4
.L_37:
        /*0038*/ 	.byte	0x04, 0x17
        /*003a*/ 	.short	(.L_39 - .L_38)
.L_38:
        /*003c*/ 	.word	0x00000000
        /*0040*/ 	.short	0x0001
        /*0042*/ 	.short	0x0008
        /*0044*/ 	.byte	0x00, 0xf5, 0x21, 0x00


	//----- nvinfo : EIATTR_KPARAM_INFO
	.align		4
.L_39:
        /*0048*/ 	.byte	0x04, 0x17
        /*004a*/ 	.short	(.L_41 - .L_40)
.L_40:
        /*004c*/ 	.word	0x00000000
        /*0050*/ 	.short	0x0000
        /*0052*/ 	.short	0x0000
        /*0054*/ 	.byte	0x00, 0xf5, 0x21, 0x00


	//----- nvinfo : EIATTR_SPARSE_MMA_MASK
	.align		4
.L_41:
        /*0058*/ 	.byte	0x03, 0x50
        /*005a*/ 	.short	0x0000


	//----- nvinfo : EIATTR_MAXREG_COUNT
	.align		4
        /*005c*/ 	.byte	0x03, 0x1b
        /*005e*/ 	.short	0x00ff


	//----- nvinfo : EIATTR_MERCURY_ISA_VERSION
	.align		4
        /*0060*/ 	.byte	0x03, 0x5f
        /*0062*/ 	.short	0x0101


	//----- nvinfo : EIATTR_VRC_CTA_INIT_COUNT
	.align		4
        /*0064*/ 	.byte	0x02, 0x4a
	.zero		1
	.zero		1


	//----- nvinfo : EIATTR_EXIT_INSTR_OFFSETS
	.align		4
        /*0068*/ 	.byte	0x04, 0x1c
        /*006a*/ 	.short	(.L_43 - .L_42)


	//   ....[0]....
.L_42:
        /*006c*/ 	.word	0x00000070


	//   ....[1]....
        /*0070*/ 	.word	0x00000160


	//----- nvinfo : EIATTR_CBANK_PARAM_SIZE
	.align		4
.L_43:
        /*0074*/ 	.byte	0x03, 0x19
        /*0076*/ 	.short	0x0020


	//----- nvinfo : EIATTR_PARAM_CBANK
	.align		4
        /*0078*/ 	.byte	0x04, 0x0a
        /*007a*/ 	.short	(.L_45 - .L_44)
	.align		4
.L_44:
        /*007c*/ 	.word	index@(.nv.constant0._ZN11chainer_trt6plugin12slice_kernelIfEEvPKT_PS2_Piii)
        /*0080*/ 	.short	0x0380
        /*0082*/ 	.short	0x0020


	//----- nvinfo : EIATTR_SW_WAR
	.align		4
.L_45:
        /*0084*/ 	.byte	0x04, 0x36
        /*0086*/ 	.short	(.L_47 - .L_46)
.L_46:
        /*0088*/ 	.word	0x00000008
.L_47:


//--------------------- .nv.callgraph             --------------------------
	.section	.nv.callgraph,"",@"SHT_CUDA_CALLGRAPH"
	.align	4
	.sectionentsize	8
	.align		4
        /*0000*/ 	.word	0x00000000
	.align		4
        /*0004*/ 	.word	0xffffffff
	.align		4
        /*0008*/ 	.word	0x00000000
	.align		4
        /*000c*/ 	.word	0xfffffffe
	.align		4
        /*0010*/ 	.word	0x00000000
	.align		4
        /*0014*/ 	.word	0xfffffffd
	.align		4
        /*0018*/ 	.word	0x00000000
	.align		4
        /*001c*/ 	.word	0xfffffffc


//--------------------- .text._ZN11chainer_trt6plugin12slice_kernelI6__halfEEvPKT_PS3_Piii --------------------------
	.section	.text._ZN11chainer_trt6plugin12slice_kernelI6__halfEEvPKT_PS3_Piii,"ax",@progbits
	.align	128
        .global         _ZN11chainer_trt6plugin12slice_kernelI6__halfEEvPKT_PS3_Piii
        .type           _ZN11chainer_trt6plugin12slice_kernelI6__halfEEvPKT_PS3_Piii,@function
        .size           _ZN11chainer_trt6plugin12slice_kernelI6__halfEEvPKT_PS3_Piii,(.L_x_2 - _ZN11chainer_trt6plugin12slice_kernelI6__halfEEvPKT_PS3_Piii)
        .other          _ZN11chainer_trt6plugin12slice_kernelI6__halfEEvPKT_PS3_Piii,@"STO_CUDA_ENTRY STV_DEFAULT"
_ZN11chainer_trt6plugin12slice_kernelI6__halfEEvPKT_PS3_Piii:
.text._ZN11chainer_trt6plugin12slice_kernelI6__halfEEvPKT_PS3_Piii:
[----:B------:R-:W-:Y:S01]  /*0000*/  LDC R1, c[0x0][0x37c] ;  /* 0x0000df00ff017b82 */ /* 0x000fe20000000800 */
[----:B------:R-:W0:Y:S07]  /*0010*/  S2R R0, SR_TID.X ;  /* 0x0000000000007919 */ /* 0x000e2e0000002100 */
[----:B------:R-:W0:Y:S01]  /*0020*/  S2UR UR4, SR_CTAID.X ;  /* 0x00000000000479c3 */ /* 0x000e220000002500 */
[----:B------:R-:W1:Y:S07]  /*0030*/  LDCU UR6, c[0x0][0x39c] ;  /* 0x00007380ff0677ac */ /* 0x000e6e0008000800 */
[----:B------:R-:W0:Y:S02]  /*0040*/  LDC R9, c[0x0][0x360] ;  /* 0x0000d800ff097b82 */ /* 0x000e240000000800 */
[----:B0-----:R-:W-:-:S05]  /*0050*/  IMAD R9, R9, UR4, R0 ;  /* 0x0000000409097c24 */ /* 0x001fca000f8e0200 */
[----:B-1----:R-:W-:-:S13]  /*0060*/  ISETP.GE.AND P0, PT, R9, UR6, PT ;  /* 0x0000000609007c0c */ /* 0x002fda000bf06270 */
[----:B------:R-:W-:Y:S05]  /*0070*/  @P0 EXIT ;  /* 0x000000000000094d */ /* 0x000fea0003800000 */
[----:B------:R-:W0:Y:S01]  /*0080*/  LDC.64 R2, c[0x0][0x390] ;  /* 0x0000e400ff027b82 */ /* 0x000e220000000a00 */
[----:B------:R-:W1:Y:S01]  /*0090*/  LDCU.64 UR4, c[0x0][0x358] ;  /* 0x00006b00ff0477ac */ /* 0x000e620008000a00 */
[----:B------:R-:W2:Y:S01]  /*00a0*/  S2R R0, SR_CTAID.Y ;  /* 0x0000000000007919 */ /* 0x000ea20000002600 */
[----:B------:R-:W2:Y:S05]  /*00b0*/  LDCU UR7, c[0x0][0x398] ;  /* 0x00007300ff0777ac */ /* 0x000eaa0008000800 */
[----:B------:R-:W3:Y:S01]  /*00c0*/  LDC.64 R6, c[0x0][0x380] ;  /* 0x0000e000ff067b82 */ /* 0x000ee20000000a00 */
[----:B0-----:R-:W-:-:S06]  /*00d0*/  IMAD.WIDE R2, R9, 0x4, R2 ;  /* 0x0000000409027825 */ /* 0x001fcc00078e0202 */
[----:B-1----:R-:W2:Y:S02]  /*00e0*/  LDG.E R2, desc[UR4][R2.64] ;  /* 0x0000000402027981 */ /* 0x002ea4000c1e1900 */
[----:B--2---:R-:W-:-:S04]  /*00f0*/  IMAD R5, R0, UR7, R2 ;  /* 0x0000000700057c24 */ /* 0x004fc8000f8e0202 */
[----:B---3--:R-:W-:Y:S02]  /*0100*/  IMAD.WIDE.U32 R6, R5, 0x2, R6 ;  /* 0x0000000205067825 */ /* 0x008fe400078e0006 */
[----:B------:R-:W0:Y:S04]  /*0110*/  LDC.64 R4, c[0x0][0x388] ;  /* 0x0000e200ff047b82 */ /* 0x000e280000000a00 */
[----:B------:R-:W2:Y:S01]  /*0120*/  LDG.E.U16 R7, desc[UR4][R6.64] ;  /* 0x0000000406077981 */ /* 0x000ea2000c1e1500 */
[----:B------:R-:W-:-:S04]  /*0130*/  IMAD R9, R0, UR6, R9 ;  /* 0x0000000600097c24 */ /* 0x000fc8000f8e0209 */
[----:B0-----:R-:W-:-:S05]  /*0140*/  IMAD.WIDE.U32 R4, R9, 0x2, R4 ;  /* 0x0000000209047825 */ /* 0x001fca00078e0004 */
[----:B--2---:R-:W-:Y:S01]  /*0150*/  STG.E.U16 desc[UR4][R4.64], R7 ;  /* 0x0000000704007986 */ /* 0x004fe2000c101504 */
[----:B------:R-:W-:Y:S05]  /*0160*/  EXIT ;  /* 0x000000000000794d */ /* 0x000fea0003800000 */
.L_x_0:
[----:B------:R-:W-:-:S00]  /*0170*/  BRA `(.L_x_0) ;  /* 0xfffffffc00fc7947 */ /* 0x000fc0000383ffff */
[----:B------:R-:W-:-:S00]  /*0180*/  NOP ;  /* 0x0000000000007918 */ /* 0x000fc00000000000 */
[----:B------:R-:W-:-:S00]  /*0190*/  NOP ;  /* 0x0000000000007918 */ /* 0x000fc00000000000 */
[----:B------:R-:W-:-:S00]  /*01a0*/  NOP ;  /* 0x0000000000007918 */ /* 0x000fc00000000000 */
[----:B------:R-:W-:-:S00]  /*01b0*/  NOP ;  /* 0x0000000000007918 */ /* 0x000fc00000000000 */
[----:B------:R-:W-:-:S00]  /*01c0*/  NOP ;  /* 0x0000000000007918 */ /* 0x000fc00000000000 */
[----:B------:R-:W-:-:S00]  /*01d0*/  NOP ;  /* 0x0000000000007918 */ /* 0x000fc00000000000 */
[----:B------:R-:W-:-:S00]  /*01e0*/  NOP ;  /* 0x0000000000007918 */ /* 0x000fc00000000000 */
[----:B------:R-:W-:-:S00]  /*01f0*/  NOP ;  /* 0x0000000000007918 */ /* 0x000fc00000000000 */
.L_x_2:


//--------------------- .text._ZN11chainer_trt6plugin12slice_kernelIfEEvPKT_PS2_Piii --------------------------
	.section	.text._ZN11chainer_trt6plugin12slice_kernelIfEEvPKT_PS2_Piii,"ax",@progbits
	.align	128
        .global         _ZN11chainer_trt6plugin12slice_kernelIfEEvPKT_PS2_Piii
        .type           _ZN11chainer_trt6plugin12slice_kernelIfEEvPKT_PS2_Piii,@function
        .size           _ZN11chainer_trt6plugin12slice_kernelIfEEvPKT_PS2_Piii,(.L_x_3 - _ZN11chainer_trt6plugin12slice_kernelIfEEvPKT_PS2_Piii)
        .other          _ZN11chainer_trt6plugin12slice_kernelIfEEvPKT_PS2_Piii,@"STO_CUDA_ENTRY STV_DEFAULT"
_ZN11chainer_trt6plugin12slice_kernelIfEEvPKT_PS2_Piii:
.text._ZN11chainer_trt6plugin12slice_kernelIfEEvPKT_PS2_Piii:
        /* <DEDUP_REMOVED lines=18> */
[----:B------:R-:W2:Y:S01]  /*0120*/  LDG.E R5, desc[UR4][R4.64] ;  /* 0x0000000404057981 */ /* 0x000ea2000c1e1900 */
[----:B------:R-:W-:-:S04]  /*0130*/  IMAD R9, R0, UR6, R9 ;  /* 0x0000000600097c24 */ /* 0x000fc8000f8e0209 */
[----:B0-----:R-:W-:-:S05]  /*0140*/  IMAD.WIDE.U32 R6, R9, 0x4, R6 ;  /* 0x0000000409067825 */ /* 0x001fca00078e0006 */
[----:B--2---:R-:W-:Y:S01]  /*0150*/  STG.E desc[UR4][R6.64], R5 ;  /* 0x0000000506007986 */ /* 0x004fe2000c101904 */
[----:B------:R-:W-:Y:S05]  /*0160*/  EXIT ;  /* 0x000000000000794d */ /* 0x000fea0003800000 */
.L_x_1:
        /* <DEDUP_REMOVED lines=9> */
.L_x_3:


//--------------------- .nv.shared.reserved.0     --------------------------
	.section	.nv.shared.reserved.0,"aw",@nobits
	.weak		__nv_reservedSMEM_offset_0_alias
	.size		__nv_reservedSMEM_offset_0_alias, 0, 64
	.other		__nv_reservedSMEM_offset_0_alias,@"STO_CUDA_RESERVED_SHARED STV_DEFAULT"
__nv_reservedSMEM_offset_0_alias:
	.zero		0
	.zero		64


//--------------------- .nv.constant0._ZN11chainer_trt6plugin12slice_kernelI6__halfEEvPKT_PS3_Piii --------------------------
	.section	.nv.constant0._ZN11chainer_trt6plugin12slice_kernelI6__halfEEvPKT_PS3_Piii,"a",@progbits
	.sectionflags	@""
	.align	4
.nv.constant0._ZN11chainer_trt6plugin12slice_kernelI6__halfEEvPKT_PS3_Piii:
	.zero		928


//--------------------- .nv.constant0._ZN11chainer_trt6plugin12slice_kernelIfEEvPKT_PS2_Piii --------------------------
	.section	.nv.constant0._ZN11chainer_trt6plugin12slice_kernelIfEEvPKT_PS2_Piii,"a",@progbits
	.sectionflags	@""
	.align	4
.nv.constant0._ZN11chainer_trt6plugin12slice_kernelIfEEvPKT_PS2_Piii:
	.zero		928


//--------------------- SYMBOLS --------------------------

	.type		.nv.reservedSmem.offset0,@object
	.size		.nv.reservedSmem.offset0,0x4
